//
// Generated by NVIDIA NVVM Compiler
//
// Compiler Build ID: CL-36424714
// Cuda compilation tools, release 13.0, V13.0.88
// Based on NVVM 20.0.0
//

.version 9.0
.target sm_100
.address_size 64

	// .globl	_Z13sum_reductionPiS_
// _ZZ13sum_reductionPiS_E11partial_sum has been demoted

.visible .entry _Z13sum_reductionPiS_(
	.param .u64 .ptr .align 1 _Z13sum_reductionPiS__param_0,
	.param .u64 .ptr .align 1 _Z13sum_reductionPiS__param_1
)
{
	.reg .pred 	%p<5>;
	.reg .b32 	%r<21>;
	.reg .b64 	%rd<9>;
	// demoted variable
	.shared .align 4 .b8 _ZZ13sum_reductionPiS_E11partial_sum[4096];
	ld.param.u64 	%rd2, [_Z13sum_reductionPiS__param_0];
	ld.param.u64 	%rd1, [_Z13sum_reductionPiS__param_1];
	cvta.to.global.u64 	%rd3, %rd2;
	mov.u32 	%r1, %ctaid.x;
	mov.u32 	%r19, %ntid.x;
	mov.u32 	%r3, %tid.x;
	mad.lo.s32 	%r11, %r1, %r19, %r3;
	mul.wide.s32 	%rd4, %r11, 4;
	add.s64 	%rd5, %rd3, %rd4;
	ld.global.u32 	%r20, [%rd5];
	shl.b32 	%r12, %r3, 2;
	mov.u32 	%r13, _ZZ13sum_reductionPiS_E11partial_sum;
	add.s32 	%r5, %r13, %r12;
	st.shared.u32 	[%r5], %r20;
	setp.lt.u32 	%p1, %r19, 2;
	@%p1 bra 	$L__BB0_4;
$L__BB0_1:
	shr.u32 	%r8, %r19, 1;
	setp.ge.u32 	%p2, %r3, %r8;
	@%p2 bra 	$L__BB0_3;
	shl.b32 	%r14, %r8, 2;
	add.s32 	%r15, %r5, %r14;
	ld.shared.u32 	%r16, [%r15];
	add.s32 	%r20, %r20, %r16;
	st.shared.u32 	[%r5], %r20;
$L__BB0_3:
	setp.gt.u32 	%p3, %r19, 3;
	mov.u32 	%r19, %r8;
	@%p3 bra 	$L__BB0_1;
$L__BB0_4:
	setp.ne.s32 	%p4, %r3, 0;
	@%p4 bra 	$L__BB0_6;
	ld.shared.u32 	%r17, [_ZZ13sum_reductionPiS_E11partial_sum];
	cvta.to.global.u64 	%rd6, %rd1;
	mul.wide.u32 	%rd7, %r1, 4;
	add.s64 	%rd8, %rd6, %rd7;
	st.global.u32 	[%rd8], %r17;
$L__BB0_6:
	ret;

}


// ===== COMPILED SASS (sm_100) =====

	.target	sm_100

	.elftype	@"ET_EXEC"


//--------------------- .note.nv.tkinfo           --------------------------
	.section	.note.nv.tkinfo,"",@"SHT_NOTE"
	.sectionflags	@"SHF_NOTE_NV_TKINFO"
	.tkinfo
        /*0018*/ 	.word	0x00000002
        /*0030*/ 	.string	""
        /*0030*/ 	.string	"ptxas"
        /*0030*/ 	.string	"Cuda compilation tools, release 13.0, V13.0.88"
        /*0030*/ 	.string	"Build cuda_13.0.r13.0/compiler.36424714_0"
        /*0030*/ 	.string	"-arch sm_100 -m 64 "



//--------------------- .note.nv.cuinfo           --------------------------
	.section	.note.nv.cuinfo,"",@"SHT_NOTE"
	.sectionflags	@"SHF_NOTE_NV_CUINFO"
        /*0018*/ 	.short	0x0002
        /*001a*/ 	.short	0x0064
        /*001c*/ 	.short	0x0082
	.zero		2


//--------------------- .nv.info                  --------------------------
	.section	.nv.info,"",@"SHT_CUDA_INFO"
	.align	4


	//----- nvinfo : EIATTR_REGCOUNT
	.align		4
        /*0000*/ 	.byte	0x04, 0x2f
        /*0002*/ 	.short	(.L_1 - .L_0)
	.align		4
.L_0:
        /*0004*/ 	.word	index@(_Z13sum_reductionPiS_)
        /*0008*/ 	.word	0x0000000a


	//----- nvinfo : EIATTR_FRAME_SIZE
	.align		4
.L_1:
        /*000c*/ 	.byte	0x04, 0x11
        /*000e*/ 	.short	(.L_3 - .L_2)
	.align		4
.L_2:
        /*0010*/ 	.word	index@(_Z13sum_reductionPiS_)
        /*0014*/ 	.word	0x00000000


	//----- nvinfo : EIATTR_MIN_STACK_SIZE
	.align		4
.L_3:
        /*0018*/ 	.byte	0x04, 0x12
        /*001a*/ 	.short	(.L_5 - .L_4)
	.align		4
.L_4:
        /*001c*/ 	.word	index@(_Z13sum_reductionPiS_)
        /*0020*/ 	.word	0x00000000
.L_5:


//--------------------- .nv.compat                --------------------------
	.section	.nv.compat,"",@"SHT_CUDA_COMPAT_INFO"
	.align	4
        /*0000*/ 	.byte	0x02, 0x09, 0x00, 0x00, 0x02, 0x02, 0x01, 0x00, 0x02, 0x05, 0x05, 0x00, 0x03, 0x07, 0x01, 0x01
        /*0010*/ 	.byte	0x02, 0x03, 0x00, 0x00, 0x02, 0x06, 0x01, 0x00, 0x04, 0x0b, 0x08, 0x00, 0x09, 0x00, 0x00, 0x00
        /*0020*/ 	.byte	0x00, 0x00, 0x00, 0x00


//--------------------- .nv.info._Z13sum_reductionPiS_ --------------------------
	.section	.nv.info._Z13sum_reductionPiS_,"",@"SHT_CUDA_INFO"
	.sectionflags	@""
	.align	4


	//----- nvinfo : EIATTR_CUDA_API_VERSION
	.align		4
        /*0000*/ 	.byte	0x04, 0x37
        /*0002*/ 	.short	(.L_7 - .L_6)
.L_6:
        /*0004*/ 	.word	0x00000082


	//----- nvinfo : EIATTR_KPARAM_INFO
	.align		4
.L_7:
        /*0008*/ 	.byte	0x04, 0x17
        /*000a*/ 	.short	(.L_9 - .L_8)
.L_8:
        /*000c*/ 	.word	0x00000000
        /*0010*/ 	.short	0x0001
        /*0012*/ 	.short	0x0008
        /*0014*/ 	.byte	0x00, 0xf5, 0x21, 0x00


	//----- nvinfo : EIATTR_KPARAM_INFO
	.align		4
.L_9:
        /*0018*/ 	.byte	0x04, 0x17
        /*001a*/ 	.short	(.L_11 - .L_10)
.L_10:
        /*001c*/ 	.word	0x00000000
        /*0020*/ 	.short	0x0000
        /*0022*/ 	.short	0x0000
        /*0024*/ 	.byte	0x00, 0xf5, 0x21, 0x00


	//----- nvinfo : EIATTR_SPARSE_MMA_MASK
	.align		4
.L_11:
        /*0028*/ 	.byte	0x03, 0x50
        /*002a*/ 	.short	0x0000


	//----- nvinfo : EIATTR_MAXREG_COUNT
	.align		4
        /*002c*/ 	.byte	0x03, 0x1b
        /*002e*/ 	.short	0x00ff


	//----- nvinfo : EIATTR_MERCURY_ISA_VERSION
	.align		4
        /*0030*/ 	.byte	0x03, 0x5f
        /*0032*/ 	.short	0x0101


	//----- nvinfo : EIATTR_VRC_CTA_INIT_COUNT
	.align		4
        /*0034*/ 	.byte	0x02, 0x4a
	.zero		1
	.zero		1


	//----- nvinfo : EIATTR_EXIT_INSTR_OFFSETS
	.align		4
        /*0038*/ 	.byte	0x04, 0x1c
        /*003a*/ 	.short	(.L_13 - .L_12)


	//   ....[0]....
.L_12:
        /*003c*/ 	.word	0x000001b0


	//   ....[1]....
        /*0040*/ 	.word	0x00000230


	//----- nvinfo : EIATTR_CBANK_PARAM_SIZE
	.align		4
.L_13:
        /*0044*/ 	.byte	0x03, 0x19
        /*0046*/ 	.short	0x0010


	//----- nvinfo : EIATTR_PARAM_CBANK
	.align		4
        /*0048*/ 	.byte	0x04, 0x0a
        /*004a*/ 	.short	(.L_15 - .L_14)
	.align		4
.L_14:
        /*004c*/ 	.word	index@(.nv.constant0._Z13sum_reductionPiS_)
        /*0050*/ 	.short	0x0380
        /*0052*/ 	.short	0x0010


	//----- nvinfo : EIATTR_SW_WAR
	.align		4
.L_15:
        /*0054*/ 	.byte	0x04, 0x36
        /*0056*/ 	.short	(.L_17 - .L_16)
.L_16:
        /*0058*/ 	.word	0x00000008
.L_17:


//--------------------- .nv.callgraph             --------------------------
	.section	.nv.callgraph,"",@"SHT_CUDA_CALLGRAPH"
	.align	4
	.sectionentsize	8
	.align		4
        /*0000*/ 	.word	0x00000000
	.align		4
        /*0004*/ 	.word	0xffffffff
	.align		4
        /*0008*/ 	.word	0x00000000
	.align		4
        /*000c*/ 	.word	0xfffffffe
	.align		4
        /*0010*/ 	.word	0x00000000
	.align		4
        /*0014*/ 	.word	0xfffffffd
	.align		4
        /*0018*/ 	.word	0x00000000
	.align		4
        /*001c*/ 	.word	0xfffffffc


//--------------------- .text._Z13sum_reductionPiS_ --------------------------
	.section	.text._Z13sum_reductionPiS_,"ax",@progbits
	.align	128
        .global         _Z13sum_reductionPiS_
        .type           _Z13sum_reductionPiS_,@function
        .size           _Z13sum_reductionPiS_,(.L_x_3 - _Z13sum_reductionPiS_)
        .other          _Z13sum_reductionPiS_,@"STO_CUDA_ENTRY STV_DEFAULT"
_Z13sum_reductionPiS_:
.text._Z13sum_reductionPiS_:
[----:B------:R-:W-:Y:S01]  /*0000*/  LDC R1, c[0x0][0x37c] ;  /* 0x0000df00ff017b82 */ /* 0x000fe20000000800 */
[----:B------:R-:W0:Y:S07]  /*0010*/  S2R R7, SR_CTAID.X ;  /* 0x0000000000077919 */ /* 0x000e2e0000002500 */
[----:B------:R-:W1:Y:S01]  /*0020*/  LDC.64 R2, c[0x0][0x380] ;  /* 0x0000e000ff027b82 */ /* 0x000e620000000a00 */
[----:B------:R-:W0:Y:S01]  /*0030*/  LDCU UR8, c[0x0][0x360] ;  /* 0x00006c00ff0877ac */ /* 0x000e220008000800 */
[----:B------:R-:W0:Y:S01]  /*0040*/  S2R R4, SR_TID.X ;  /* 0x0000000000047919 */ /* 0x000e220000002100 */
[----:B------:R-:W2:Y:S01]  /*0050*/  LDCU.64 UR6, c[0x0][0x358] ;  /* 0x00006b00ff0677ac */ /* 0x000ea20008000a00 */
[----:B0-----:R-:W-:-:S04]  /*0060*/  IMAD R5, R7, UR8, R4 ;  /* 0x0000000807057c24 */ /* 0x001fc8000f8e0204 */
[----:B-1----:R-:W-:-:S06]  /*0070*/  IMAD.WIDE R2, R5, 0x4, R2 ;  /* 0x0000000405027825 */ /* 0x002fcc00078e0202 */
[----:B--2---:R-:W2:Y:S01]  /*0080*/  LDG.E R2, desc[UR6][R2.64] ;  /* 0x0000000602027981 */ /* 0x004ea2000c1e1900 */
[----:B------:R-:W0:Y:S01]  /*0090*/  S2UR UR5, SR_CgaCtaId ;  /* 0x00000000000579c3 */ /* 0x000e220000008800 */
[----:B------:R-:W-:Y:S01]  /*00a0*/  UMOV UR4, 0x400 ;  /* 0x0000040000047882 */ /* 0x000fe20000000000 */
[----:B------:R-:W-:Y:S01]  /*00b0*/  UISETP.GE.U32.AND UP0, UPT, UR8, 0x2, UPT ;  /* 0x000000020800788c */ /* 0x000fe2000bf06070 */
[----:B------:R-:W-:Y:S01]  /*00c0*/  ISETP.NE.AND P0, PT, R4, RZ, PT ;  /* 0x000000ff0400720c */ /* 0x000fe20003f05270 */
[----:B0-----:R-:W-:-:S06]  /*00d0*/  ULEA UR4, UR5, UR4, 0x18 ;  /* 0x0000000405047291 */ /* 0x001fcc000f8ec0ff */
[----:B------:R-:W-:-:S05]  /*00e0*/  LEA R5, R4, UR4, 0x2 ;  /* 0x0000000404057c11 */ /* 0x000fca000f8e10ff */
[----:B--2---:R0:W-:Y:S01]  /*00f0*/  STS [R5], R2 ;  /* 0x0000000205007388 */ /* 0x0041e20000000800 */
[----:B------:R-:W-:Y:S05]  /*0100*/  BRA.U !UP0, `(.L_x_0) ;  /* 0x0000000108287547 */ /* 0x000fea000b800000 */
[----:B------:R-:W-:-:S07]  /*0110*/  IMAD.U32 R0, RZ, RZ, UR8 ;  /* 0x00000008ff007e24 */ /* 0x000fce000f8e00ff */
.L_x_1:
[----:B------:R-:W-:-:S04]  /*0120*/  SHF.R.U32.HI R6, RZ, 0x1, R0 ;  /* 0x00000001ff067819 */ /* 0x000fc80000011600 */
[----:B------:R-:W-:-:S13]  /*0130*/  ISETP.GE.U32.AND P1, PT, R4, R6, PT ;  /* 0x000000060400720c */ /* 0x000fda0003f26070 */
[----:B------:R-:W-:-:S06]  /*0140*/  @!P1 IMAD R3, R6, 0x4, R5 ;  /* 0x0000000406039824 */ /* 0x000fcc00078e0205 */
[----:B------:R-:W0:Y:S02]  /*0150*/  @!P1 LDS R3, [R3] ;  /* 0x0000000003039984 */ /* 0x000e240000000800 */
[----:B0-----:R-:W-:-:S05]  /*0160*/  @!P1 IADD3 R2, PT, PT, R2, R3, RZ ;  /* 0x0000000302029210 */ /* 0x001fca0007ffe0ff */
[----:B------:R1:W-:Y:S01]  /*0170*/  @!P1 STS [R5], R2 ;  /* 0x0000000205009388 */ /* 0x0003e20000000800 */
[----:B------:R-:W-:Y:S01]  /*0180*/  ISETP.GT.U32.AND P1, PT, R0, 0x3, PT ;  /* 0x000000030000780c */ /* 0x000fe20003f24070 */
[----:B------:R-:W-:-:S12]  /*0190*/  IMAD.MOV.U32 R0, RZ, RZ, R6 ;  /* 0x000000ffff007224 */ /* 0x000fd800078e0006 */
[----:B-1----:R-:W-:Y:S05]  /*01a0*/  @P1 BRA `(.L_x_1) ;  /* 0xfffffffc00dc1947 */ /* 0x002fea000383ffff */
.L_x_0:
[----:B------:R-:W-:Y:S05]  /*01b0*/  @P0 EXIT ;  /* 0x000000000000094d */ /* 0x000fea0003800000 */
[----:B------:R-:W1:Y:S01]  /*01c0*/  S2UR UR5, SR_CgaCtaId ;  /* 0x00000000000579c3 */ /* 0x000e620000008800 */
[----:B------:R-:W-:-:S07]  /*01d0*/  UMOV UR4, 0x400 ;  /* 0x0000040000047882 */ /* 0x000fce0000000000 */
[----:B0-----:R-:W0:Y:S01]  /*01e0*/  LDC.64 R2, c[0x0][0x388] ;  /* 0x0000e200ff027b82 */ /* 0x001e220000000a00 */
[----:B-1----:R-:W-:Y:S01]  /*01f0*/  ULEA UR4, UR5, UR4, 0x18 ;  /* 0x0000000405047291 */ /* 0x002fe2000f8ec0ff */
[----:B0-----:R-:W-:-:S08]  /*0200*/  IMAD.WIDE.U32 R2, R7, 0x4, R2 ;  /* 0x0000000407027825 */ /* 0x001fd000078e0002 */
[----:B------:R-:W0:Y:S04]  /*0210*/  LDS R5, [UR4] ;  /* 0x00000004ff057984 */ /* 0x000e280008000800 */
[----:B0-----:R-:W-:Y:S01]  /*0220*/  STG.E desc[UR6][R2.64], R5 ;  /* 0x0000000502007986 */ /* 0x001fe2000c101906 */
[----:B------:R-:W-:Y:S05]  /*0230*/  EXIT ;  /* 0x000000000000794d */ /* 0x000fea0003800000 */
.L_x_2:
[----:B------:R-:W-:-:S00]  /*0240*/  BRA `(.L_x_2) ;  /* 0xfffffffc00fc7947 */ /* 0x000fc0000383ffff */
[----:B------:R-:W-:-:S00]  /*0250*/  NOP ;  /* 0x0000000000007918 */ /* 0x000fc00000000000 */
        /* <DEDUP_REMOVED lines=10> */
.L_x_3:


//--------------------- .nv.shared._Z13sum_reductionPiS_ --------------------------
	.section	.nv.shared._Z13sum_reductionPiS_,"aw",@nobits
	.sectionflags	@""
	.align	4
.nv.shared._Z13sum_reductionPiS_:
	.zero		5120


//--------------------- .nv.shared.reserved.0     --------------------------
	.section	.nv.shared.reserved.0,"aw",@nobits
	.weak		__nv_reservedSMEM_offset_0_alias
	.size		__nv_reservedSMEM_offset_0_alias, 0, 64
	.other		__nv_reservedSMEM_offset_0_alias,@"STO_CUDA_RESERVED_SHARED STV_DEFAULT"
__nv_reservedSMEM_offset_0_alias:
	.zero		0
	.zero		64


//--------------------- .nv.constant0._Z13sum_reductionPiS_ --------------------------
	.section	.nv.constant0._Z13sum_reductionPiS_,"a",@progbits
	.sectionflags	@""
	.align	4
.nv.constant0._Z13sum_reductionPiS_:
	.zero		912


//--------------------- SYMBOLS --------------------------

	.type		.nv.reservedSmem.offset0,@object
	.size		.nv.reservedSmem.offset0,0x4
	.type		.nv.reservedSmem.cap,@object
	.size		.nv.reservedSmem.cap,0x4
